//
// Generated by NVIDIA NVVM Compiler
//
// Compiler Build ID: CL-36424714
// Cuda compilation tools, release 13.0, V13.0.88
// Based on NVVM 20.0.0
//

.version 9.0
.target sm_100
.address_size 64

	// .globl	_Z23trigger_doorbell_kernelPvS_
.extern .func  (.param .b32 func_retval0) vprintf
(
	.param .b64 vprintf_param_0,
	.param .b64 vprintf_param_1
)
;
.global .align 1 .b8 $str[31] = {107, 101, 114, 110, 101, 108, 32, 103, 112, 117, 95, 98, 102, 61, 37, 112, 44, 32, 103, 112, 117, 95, 99, 116, 114, 108, 61, 37, 112, 10};

.visible .entry _Z23trigger_doorbell_kernelPvS_(
	.param .u64 .ptr .align 1 _Z23trigger_doorbell_kernelPvS__param_0,
	.param .u64 .ptr .align 1 _Z23trigger_doorbell_kernelPvS__param_1
)
{
	.local .align 16 .b8 	__local_depot0[16];
	.reg .b64 	%SP;
	.reg .b64 	%SPL;
	.reg .b32 	%r<3>;
	.reg .b64 	%rd<10>;

	mov.u64 	%SPL, __local_depot0;
	cvta.local.u64 	%SP, %SPL;
	ld.param.u64 	%rd1, [_Z23trigger_doorbell_kernelPvS__param_0];
	ld.param.u64 	%rd2, [_Z23trigger_doorbell_kernelPvS__param_1];
	cvta.to.global.u64 	%rd3, %rd1;
	cvta.to.global.u64 	%rd4, %rd2;
	add.u64 	%rd5, %SP, 0;
	add.u64 	%rd6, %SPL, 0;
	st.local.v2.u64 	[%rd6], {%rd1, %rd2};
	mov.u64 	%rd7, $str;
	cvta.global.u64 	%rd8, %rd7;
	{ // callseq 0, 0
	.param .b64 param0;
	st.param.b64 	[param0], %rd8;
	.param .b64 param1;
	st.param.b64 	[param1], %rd5;
	.param .b32 retval0;
	call.uni (retval0), 
	vprintf, 
	(
	param0, 
	param1
	);
	ld.param.b32 	%r1, [retval0];
	} // callseq 0
	ld.global.u64 	%rd9, [%rd4];
	st.volatile.global.u64 	[%rd3], %rd9;
	ret;

}


// ===== COMPILED SASS (sm_100) =====

	.target	sm_100

	.elftype	@"ET_EXEC"


//--------------------- .note.nv.tkinfo           --------------------------
	.section	.note.nv.tkinfo,"",@"SHT_NOTE"
	.sectionflags	@"SHF_NOTE_NV_TKINFO"
	.tkinfo
        /*0018*/ 	.word	0x00000002
        /*0030*/ 	.string	""
        /*0030*/ 	.string	"ptxas"
        /*0030*/ 	.string	"Cuda compilation tools, release 13.0, V13.0.88"
        /*0030*/ 	.string	"Build cuda_13.0.r13.0/compiler.36424714_0"
        /*0030*/ 	.string	"-arch sm_100 -m 64 "



//--------------------- .note.nv.cuinfo           --------------------------
	.section	.note.nv.cuinfo,"",@"SHT_NOTE"
	.sectionflags	@"SHF_NOTE_NV_CUINFO"
        /*0018*/ 	.short	0x0002
        /*001a*/ 	.short	0x0064
        /*001c*/ 	.short	0x0082
	.zero		2


//--------------------- .nv.info                  --------------------------
	.section	.nv.info,"",@"SHT_CUDA_INFO"
	.align	4


	//----- nvinfo : EIATTR_REGCOUNT
	.align		4
        /*0000*/ 	.byte	0x04, 0x2f
        /*0002*/ 	.short	(.L_2 - .L_1)
	.align		4
.L_1:
        /*0004*/ 	.word	index@(_Z23trigger_doorbell_kernelPvS_)
        /*0008*/ 	.word	0x00000018


	//----- nvinfo : EIATTR_FRAME_SIZE
	.align		4
.L_2:
        /*000c*/ 	.byte	0x04, 0x11
        /*000e*/ 	.short	(.L_4 - .L_3)
	.align		4
.L_3:
        /*0010*/ 	.word	index@(_Z23trigger_doorbell_kernelPvS_)
        /*0014*/ 	.word	0x00000010


	//----- nvinfo : EIATTR_MIN_STACK_SIZE
	.align		4
.L_4:
        /*0018*/ 	.byte	0x04, 0x12
        /*001a*/ 	.short	(.L_6 - .L_5)
	.align		4
.L_5:
        /*001c*/ 	.word	index@(_Z23trigger_doorbell_kernelPvS_)
        /*0020*/ 	.word	0x00000010
.L_6:


//--------------------- .nv.compat                --------------------------
	.section	.nv.compat,"",@"SHT_CUDA_COMPAT_INFO"
	.align	4
        /*0000*/ 	.byte	0x02, 0x09, 0x00, 0x00, 0x02, 0x02, 0x01, 0x00, 0x02, 0x05, 0x05, 0x00, 0x03, 0x07, 0x01, 0x01
        /*0010*/ 	.byte	0x02, 0x03, 0x00, 0x00, 0x02, 0x06, 0x01, 0x00, 0x04, 0x0b, 0x08, 0x00, 0x09, 0x00, 0x00, 0x00
        /*0020*/ 	.byte	0x00, 0x00, 0x00, 0x00


//--------------------- .nv.info._Z23trigger_doorbell_kernelPvS_ --------------------------
	.section	.nv.info._Z23trigger_doorbell_kernelPvS_,"",@"SHT_CUDA_INFO"
	.sectionflags	@""
	.align	4


	//----- nvinfo : EIATTR_CUDA_API_VERSION
	.align		4
        /*0000*/ 	.byte	0x04, 0x37
        /*0002*/ 	.short	(.L_8 - .L_7)
.L_7:
        /*0004*/ 	.word	0x00000082


	//----- nvinfo : EIATTR_KPARAM_INFO
	.align		4
.L_8:
        /*0008*/ 	.byte	0x04, 0x17
        /*000a*/ 	.short	(.L_10 - .L_9)
.L_9:
        /*000c*/ 	.word	0x00000000
        /*0010*/ 	.short	0x0001
        /*0012*/ 	.short	0x0008
        /*0014*/ 	.byte	0x00, 0xf5, 0x21, 0x00


	//----- nvinfo : EIATTR_KPARAM_INFO
	.align		4
.L_10:
        /*0018*/ 	.byte	0x04, 0x17
        /*001a*/ 	.short	(.L_12 - .L_11)
.L_11:
        /*001c*/ 	.word	0x00000000
        /*0020*/ 	.short	0x0000
        /*0022*/ 	.short	0x0000
        /*0024*/ 	.byte	0x00, 0xf5, 0x21, 0x00


	//----- nvinfo : EIATTR_SPARSE_MMA_MASK
	.align		4
.L_12:
        /*0028*/ 	.byte	0x03, 0x50
        /*002a*/ 	.short	0x0000


	//----- nvinfo : EIATTR_MAXREG_COUNT
	.align		4
        /*002c*/ 	.byte	0x03, 0x1b
        /*002e*/ 	.short	0x00ff


	//----- nvinfo : EIATTR_EXTERNS
	.align		4
        /*0030*/ 	.byte	0x04, 0x0f
        /*0032*/ 	.short	(.L_14 - .L_13)


	//   ....[0]....
	.align		4
.L_13:
        /*0034*/ 	.word	index@(vprintf)


	//----- nvinfo : EIATTR_MERCURY_ISA_VERSION
	.align		4
.L_14:
        /*0038*/ 	.byte	0x03, 0x5f
        /*003a*/ 	.short	0x0101


	//----- nvinfo : EIATTR_VRC_CTA_INIT_COUNT
	.align		4
        /*003c*/ 	.byte	0x02, 0x4a
	.zero		1
	.zero		1


	//----- nvinfo : EIATTR_SYSCALL_OFFSETS
	.align		4
        /*0040*/ 	.byte	0x04, 0x46
        /*0042*/ 	.short	(.L_16 - .L_15)


	//   ....[0]....
.L_15:
        /*0044*/ 	.word	0x00000100


	//----- nvinfo : EIATTR_EXIT_INSTR_OFFSETS
	.align		4
.L_16:
        /*0048*/ 	.byte	0x04, 0x1c
        /*004a*/ 	.short	(.L_18 - .L_17)


	//   ....[0]....
.L_17:
        /*004c*/ 	.word	0x00000150


	//----- nvinfo : EIATTR_CBANK_PARAM_SIZE
	.align		4
.L_18:
        /*0050*/ 	.byte	0x03, 0x19
        /*0052*/ 	.short	0x0010


	//----- nvinfo : EIATTR_PARAM_CBANK
	.align		4
        /*0054*/ 	.byte	0x04, 0x0a
        /*0056*/ 	.short	(.L_20 - .L_19)
	.align		4
.L_19:
        /*0058*/ 	.word	index@(.nv.constant0._Z23trigger_doorbell_kernelPvS_)
        /*005c*/ 	.short	0x0380
        /*005e*/ 	.short	0x0010


	//----- nvinfo : EIATTR_SW_WAR
	.align		4
.L_20:
        /*0060*/ 	.byte	0x04, 0x36
        /*0062*/ 	.short	(.L_22 - .L_21)
.L_21:
        /*0064*/ 	.word	0x00000008
.L_22:


//--------------------- .nv.callgraph             --------------------------
	.section	.nv.callgraph,"",@"SHT_CUDA_CALLGRAPH"
	.align	4
	.sectionentsize	8
	.align		4
        /*0000*/ 	.word	0x00000000
	.align		4
        /*0004*/ 	.word	0xffffffff
	.align		4
        /*0008*/ 	.word	index@(_Z23trigger_doorbell_kernelPvS_)
	.align		4
        /*000c*/ 	.word	index@(vprintf)
	.align		4
        /*0010*/ 	.word	0x00000000
	.align		4
        /*0014*/ 	.word	0xfffffffe
	.align		4
        /*0018*/ 	.word	0x00000000
	.align		4
        /*001c*/ 	.word	0xfffffffd
	.align		4
        /*0020*/ 	.word	0x00000000
	.align		4
        /*0024*/ 	.word	0xfffffffc


//--------------------- .nv.constant4             --------------------------
	.section	.nv.constant4,"a",@progbits
	.align	8
	.align		8
.nv.constant4:
        /*0000*/ 	.dword	vprintf
	.align		8
        /*0008*/ 	.dword	$str


//--------------------- .text._Z23trigger_doorbell_kernelPvS_ --------------------------
	.section	.text._Z23trigger_doorbell_kernelPvS_,"ax",@progbits
	.align	128
        .global         _Z23trigger_doorbell_kernelPvS_
        .type           _Z23trigger_doorbell_kernelPvS_,@function
        .size           _Z23trigger_doorbell_kernelPvS_,(.L_x_2 - _Z23trigger_doorbell_kernelPvS_)
        .other          _Z23trigger_doorbell_kernelPvS_,@"STO_CUDA_ENTRY STV_DEFAULT"
_Z23trigger_doorbell_kernelPvS_:
.text._Z23trigger_doorbell_kernelPvS_:
[----:B------:R-:W0:Y:S08]  /*0000*/  LDC R1, c[0x0][0x37c] ;  /* 0x0000df00ff017b82 */ /* 0x000e300000000800 */
[----:B------:R-:W1:Y:S01]  /*0010*/  LDC.64 R8, c[0x0][0x380] ;  /* 0x0000e000ff087b82 */ /* 0x000e620000000a00 */
[----:B0-----:R-:W-:Y:S01]  /*0020*/  VIADD R1, R1, 0xfffffff0 ;  /* 0xfffffff001017836 */ /* 0x001fe20000000000 */
[----:B------:R-:W-:Y:S01]  /*0030*/  MOV R0, 0x0 ;  /* 0x0000000000007802 */ /* 0x000fe20000000f00 */
[----:B------:R-:W0:Y:S01]  /*0040*/  LDCU UR4, c[0x0][0x2f8] ;  /* 0x00005f00ff0477ac */ /* 0x000e220008000800 */
[----:B------:R-:W2:Y:S04]  /*0050*/  LDCU.64 UR6, c[0x4][0x8] ;  /* 0x01000100ff0677ac */ /* 0x000ea80008000a00 */
[----:B------:R-:W1:Y:S01]  /*0060*/  LDC.64 R10, c[0x0][0x388] ;  /* 0x0000e200ff0a7b82 */ /* 0x000e620000000a00 */
[----:B------:R-:W3:Y:S01]  /*0070*/  LDCU UR5, c[0x0][0x2fc] ;  /* 0x00005f80ff0577ac */ /* 0x000ee20008000800 */
[----:B------:R-:W4:Y:S06]  /*0080*/  LDCU.64 UR36, c[0x0][0x358] ;  /* 0x00006b00ff2477ac */ /* 0x000f2c0008000a00 */
[----:B------:R1:W4:Y:S01]  /*0090*/  LDC.64 R2, c[0x4][R0] ;  /* 0x0100000000027b82 */ /* 0x0003220000000a00 */
[----:B0-----:R-:W-:Y:S01]  /*00a0*/  IADD3 R6, P0, PT, R1, UR4, RZ ;  /* 0x0000000401067c10 */ /* 0x001fe2000ff1e0ff */
[----:B--2---:R-:W-:Y:S01]  /*00b0*/  IMAD.U32 R4, RZ, RZ, UR6 ;  /* 0x00000006ff047e24 */ /* 0x004fe2000f8e00ff */
[----:B------:R-:W-:-:S03]  /*00c0*/  MOV R5, UR7 ;  /* 0x0000000700057c02 */ /* 0x000fc60008000f00 */
[----:B---3--:R-:W-:Y:S01]  /*00d0*/  IMAD.X R7, RZ, RZ, UR5, P0 ;  /* 0x00000005ff077e24 */ /* 0x008fe200080e06ff */
[----:B-1----:R0:W-:Y:S07]  /*00e0*/  STL.128 [R1], R8 ;  /* 0x0000000801007387 */ /* 0x0021ee0000100c00 */
[----:B------:R-:W-:-:S07]  /*00f0*/  LEPC R20, `(.L_x_0) ;  /* 0x000000001014794e */ /* 0x000fce0000000000 */
[----:B0---4-:R-:W-:Y:S05]  /*0100*/  CALL.ABS.NOINC R2 ;  /* 0x0000000002007343 */ /* 0x011fea0003c00000 */
.L_x_0:
[----:B------:R-:W0:Y:S02]  /*0110*/  LDC.64 R2, c[0x0][0x388] ;  /* 0x0000e200ff027b82 */ /* 0x000e240000000a00 */
[----:B0-----:R-:W2:Y:S06]  /*0120*/  LDG.E.64 R2, desc[UR36][R2.64] ;  /* 0x0000002402027981 */ /* 0x001eac000c1e1b00 */
[----:B------:R-:W2:Y:S02]  /*0130*/  LDC.64 R4, c[0x0][0x380] ;  /* 0x0000e000ff047b82 */ /* 0x000ea40000000a00 */
[----:B--2---:R-:W-:Y:S01]  /*0140*/  STG.E.64.STRONG.SYS desc[UR36][R4.64], R2 ;  /* 0x0000000204007986 */ /* 0x004fe2000c115b24 */
[----:B------:R-:W-:Y:S05]  /*0150*/  EXIT ;  /* 0x000000000000794d */ /* 0x000fea0003800000 */
.L_x_1:
[----:B------:R-:W-:-:S00]  /*0160*/  BRA `(.L_x_1) ;  /* 0xfffffffc00fc7947 */ /* 0x000fc0000383ffff */
[----:B------:R-:W-:-:S00]  /*0170*/  NOP ;  /* 0x0000000000007918 */ /* 0x000fc00000000000 */
        /* <DEDUP_REMOVED lines=8> */
.L_x_2:


//--------------------- .nv.global.init           --------------------------
	.section	.nv.global.init,"aw",@progbits
.nv.global.init:
	.type		$str,@object
	.size		$str,(.L_0 - $str)
$str:
        /*0000*/ 	.byte	0x6b, 0x65, 0x72, 0x6e, 0x65, 0x6c, 0x20, 0x67, 0x70, 0x75, 0x5f, 0x62, 0x66, 0x3d, 0x25, 0x70
        /*0010*/ 	.byte	0x2c, 0x20, 0x67, 0x70, 0x75, 0x5f, 0x63, 0x74, 0x72, 0x6c, 0x3d, 0x25, 0x70, 0x0a, 0x00
.L_0:


//--------------------- .nv.shared.reserved.0     --------------------------
	.section	.nv.shared.reserved.0,"aw",@nobits
	.weak		__nv_reservedSMEM_offset_0_alias
	.size		__nv_reservedSMEM_offset_0_alias, 0, 64
	.other		__nv_reservedSMEM_offset_0_alias,@"STO_CUDA_RESERVED_SHARED STV_DEFAULT"
__nv_reservedSMEM_offset_0_alias:
	.zero		0
	.zero		64


//--------------------- .nv.constant0._Z23trigger_doorbell_kernelPvS_ --------------------------
	.section	.nv.constant0._Z23trigger_doorbell_kernelPvS_,"a",@progbits
	.sectionflags	@""
	.align	4
.nv.constant0._Z23trigger_doorbell_kernelPvS_:
	.zero		912


//--------------------- SYMBOLS --------------------------

	.type		.nv.reservedSmem.offset0,@object
	.size		.nv.reservedSmem.offset0,0x4
	.type		vprintf,@function
